	.headerflags	@"EF_CUDA_TEXMODE_UNIFIED EF_CUDA_64BIT_ADDRESS EF_CUDA_ACCELERATORS EF_CUDA_SM90 EF_CUDA_VIRTUAL_SM(EF_CUDA_SM90)"
	.elftype	@"ET_EXEC"


//--------------------- .nv.info                  --------------------------
	.section	.nv.info,"",@"SHT_CUDA_INFO"
	.align	4


	//----- nvinfo : EIATTR_REGCOUNT
	.align		4
        /*0000*/ 	.byte	0x04, 0x2f
        /*0002*/ 	.short	(.L_3 - .L_2)
	.align		4
.L_2:
        /*0004*/ 	.word	index@(triton_poi_fused_cat_22)
        /*0008*/ 	.word	0x00000030


	//----- nvinfo : EIATTR_MIN_STACK_SIZE
	.align		4
.L_3:
        /*000c*/ 	.byte	0x04, 0x12
        /*000e*/ 	.short	(.L_5 - .L_4)
	.align		4
.L_4:
        /*0010*/ 	.word	index@(triton_poi_fused_cat_22)
        /*0014*/ 	.word	0x00000000


	//----- nvinfo : EIATTR_FRAME_SIZE
	.align		4
.L_5:
        /*0018*/ 	.byte	0x04, 0x11
        /*001a*/ 	.short	(.L_7 - .L_6)
	.align		4
.L_6:
        /*001c*/ 	.word	index@(triton_poi_fused_cat_22)
        /*0020*/ 	.word	0x00000000


	//----- nvinfo : EIATTR_MIN_STACK_SIZE
	.align		4
.L_7:
        /*0024*/ 	.byte	0x04, 0x12
        /*0026*/ 	.short	(.L_9 - .L_8)
	.align		4
.L_8:
        /*0028*/ 	.word	index@(triton_poi_fused_cat_22)
        /*002c*/ 	.word	0x00000000
.L_9:


//--------------------- .nv.info.triton_poi_fused_cat_22 --------------------------
	.section	.nv.info.triton_poi_fused_cat_22,"",@"SHT_CUDA_INFO"
	.sectionflags	@""
	.align	4


	//----- nvinfo : EIATTR_CUDA_API_VERSION
	.align		4
        /*0000*/ 	.byte	0x04, 0x37
        /*0002*/ 	.short	(.L_11 - .L_10)
.L_10:
        /*0004*/ 	.word	0x0000007c


	//----- nvinfo : EIATTR_KPARAM_INFO
	.align		4
.L_11:
        /*0008*/ 	.byte	0x04, 0x17
        /*000a*/ 	.short	(.L_13 - .L_12)
.L_12:
        /*000c*/ 	.word	0x00000000
        /*0010*/ 	.short	0x0015
        /*0012*/ 	.short	0x00a8
        /*0014*/ 	.byte	0x00, 0xf0, 0x11, 0x00


	//----- nvinfo : EIATTR_KPARAM_INFO
	.align		4
.L_13:
        /*0018*/ 	.byte	0x04, 0x17
        /*001a*/ 	.short	(.L_15 - .L_14)
.L_14:
        /*001c*/ 	.word	0x00000000
        /*0020*/ 	.short	0x0014
        /*0022*/ 	.short	0x00a0
        /*0024*/ 	.byte	0x00, 0xf4, 0x21, 0x00


	//----- nvinfo : EIATTR_KPARAM_INFO
	.align		4
.L_15:
        /*0028*/ 	.byte	0x04, 0x17
        /*002a*/ 	.short	(.L_17 - .L_16)
.L_16:
        /*002c*/ 	.word	0x00000000
        /*0030*/ 	.short	0x0013
        /*0032*/ 	.short	0x0098
        /*0034*/ 	.byte	0x00, 0xf4, 0x21, 0x00


	//----- nvinfo : EIATTR_KPARAM_INFO
	.align		4
.L_17:
        /*0038*/ 	.byte	0x04, 0x17
        /*003a*/ 	.short	(.L_19 - .L_18)
.L_18:
        /*003c*/ 	.word	0x00000000
        /*0040*/ 	.short	0x0012
        /*0042*/ 	.short	0x0090
        /*0044*/ 	.byte	0x00, 0xf4, 0x21, 0x00


	//----- nvinfo : EIATTR_KPARAM_INFO
	.align		4
.L_19:
        /*0048*/ 	.byte	0x04, 0x17
        /*004a*/ 	.short	(.L_21 - .L_20)
.L_20:
        /*004c*/ 	.word	0x00000000
        /*0050*/ 	.short	0x0011
        /*0052*/ 	.short	0x0088
        /*0054*/ 	.byte	0x00, 0xf4, 0x21, 0x00


	//----- nvinfo : EIATTR_KPARAM_INFO
	.align		4
.L_21:
        /*0058*/ 	.byte	0x04, 0x17
        /*005a*/ 	.short	(.L_23 - .L_22)
.L_22:
        /*005c*/ 	.word	0x00000000
        /*0060*/ 	.short	0x0010
        /*0062*/ 	.short	0x0080
        /*0064*/ 	.byte	0x00, 0xf4, 0x21, 0x00


	//----- nvinfo : EIATTR_KPARAM_INFO
	.align		4
.L_23:
        /*0068*/ 	.byte	0x04, 0x17
        /*006a*/ 	.short	(.L_25 - .L_24)
.L_24:
        /*006c*/ 	.word	0x00000000
        /*0070*/ 	.short	0x000f
        /*0072*/ 	.short	0x0078
        /*0074*/ 	.byte	0x00, 0xf4, 0x21, 0x00


	//----- nvinfo : EIATTR_KPARAM_INFO
	.align		4
.L_25:
        /*0078*/ 	.byte	0x04, 0x17
        /*007a*/ 	.short	(.L_27 - .L_26)
.L_26:
        /*007c*/ 	.word	0x00000000
        /*0080*/ 	.short	0x000e
        /*0082*/ 	.short	0x0070
        /*0084*/ 	.byte	0x00, 0xf4, 0x21, 0x00


	//----- nvinfo : EIATTR_KPARAM_INFO
	.align		4
.L_27:
        /*0088*/ 	.byte	0x04, 0x17
        /*008a*/ 	.short	(.L_29 - .L_28)
.L_28:
        /*008c*/ 	.word	0x00000000
        /*0090*/ 	.short	0x000d
        /*0092*/ 	.short	0x0068
        /*0094*/ 	.byte	0x00, 0xf4, 0x21, 0x00


	//----- nvinfo : EIATTR_KPARAM_INFO
	.align		4
.L_29:
        /*0098*/ 	.byte	0x04, 0x17
        /*009a*/ 	.short	(.L_31 - .L_30)
.L_30:
        /*009c*/ 	.word	0x00000000
        /*00a0*/ 	.short	0x000c
        /*00a2*/ 	.short	0x0060
        /*00a4*/ 	.byte	0x00, 0xf4, 0x21, 0x00


	//----- nvinfo : EIATTR_KPARAM_INFO
	.align		4
.L_31:
        /*00a8*/ 	.byte	0x04, 0x17
        /*00aa*/ 	.short	(.L_33 - .L_32)
.L_32:
        /*00ac*/ 	.word	0x00000000
        /*00b0*/ 	.short	0x000b
        /*00b2*/ 	.short	0x0058
        /*00b4*/ 	.byte	0x00, 0xf4, 0x21, 0x00


	//----- nvinfo : EIATTR_KPARAM_INFO
	.align		4
.L_33:
        /*00b8*/ 	.byte	0x04, 0x17
        /*00ba*/ 	.short	(.L_35 - .L_34)
.L_34:
        /*00bc*/ 	.word	0x00000000
        /*00c0*/ 	.short	0x000a
        /*00c2*/ 	.short	0x0050
        /*00c4*/ 	.byte	0x00, 0xf4, 0x21, 0x00


	//----- nvinfo : EIATTR_KPARAM_INFO
	.align		4
.L_35:
        /*00c8*/ 	.byte	0x04, 0x17
        /*00ca*/ 	.short	(.L_37 - .L_36)
.L_36:
        /*00cc*/ 	.word	0x00000000
        /*00d0*/ 	.short	0x0009
        /*00d2*/ 	.short	0x0048
        /*00d4*/ 	.byte	0x00, 0xf4, 0x21, 0x00


	//----- nvinfo : EIATTR_KPARAM_INFO
	.align		4
.L_37:
        /*00d8*/ 	.byte	0x04, 0x17
        /*00da*/ 	.short	(.L_39 - .L_38)
.L_38:
        /*00dc*/ 	.word	0x00000000
        /*00e0*/ 	.short	0x0008
        /*00e2*/ 	.short	0x0040
        /*00e4*/ 	.byte	0x00, 0xf4, 0x21, 0x00


	//----- nvinfo : EIATTR_KPARAM_INFO
	.align		4
.L_39:
        /*00e8*/ 	.byte	0x04, 0x17
        /*00ea*/ 	.short	(.L_41 - .L_40)
.L_40:
        /*00ec*/ 	.word	0x00000000
        /*00f0*/ 	.short	0x0007
        /*00f2*/ 	.short	0x0038
        /*00f4*/ 	.byte	0x00, 0xf4, 0x21, 0x00


	//----- nvinfo : EIATTR_KPARAM_INFO
	.align		4
.L_41:
        /*00f8*/ 	.byte	0x04, 0x17
        /*00fa*/ 	.short	(.L_43 - .L_42)
.L_42:
        /*00fc*/ 	.word	0x00000000
        /*0100*/ 	.short	0x0006
        /*0102*/ 	.short	0x0030
        /*0104*/ 	.byte	0x00, 0xf4, 0x21, 0x00


	//----- nvinfo : EIATTR_KPARAM_INFO
	.align		4
.L_43:
        /*0108*/ 	.byte	0x04, 0x17
        /*010a*/ 	.short	(.L_45 - .L_44)
.L_44:
        /*010c*/ 	.word	0x00000000
        /*0110*/ 	.short	0x0005
        /*0112*/ 	.short	0x0028
        /*0114*/ 	.byte	0x00, 0xf4, 0x21, 0x00


	//----- nvinfo : EIATTR_KPARAM_INFO
	.align		4
.L_45:
        /*0118*/ 	.byte	0x04, 0x17
        /*011a*/ 	.short	(.L_47 - .L_46)
.L_46:
        /*011c*/ 	.word	0x00000000
        /*0120*/ 	.short	0x0004
        /*0122*/ 	.short	0x0020
        /*0124*/ 	.byte	0x00, 0xf4, 0x21, 0x00


	//----- nvinfo : EIATTR_KPARAM_INFO
	.align		4
.L_47:
        /*0128*/ 	.byte	0x04, 0x17
        /*012a*/ 	.short	(.L_49 - .L_48)
.L_48:
        /*012c*/ 	.word	0x00000000
        /*0130*/ 	.short	0x0003
        /*0132*/ 	.short	0x0018
        /*0134*/ 	.byte	0x00, 0xf4, 0x21, 0x00


	//----- nvinfo : EIATTR_KPARAM_INFO
	.align		4
.L_49:
        /*0138*/ 	.byte	0x04, 0x17
        /*013a*/ 	.short	(.L_51 - .L_50)
.L_50:
        /*013c*/ 	.word	0x00000000
        /*0140*/ 	.short	0x0002
        /*0142*/ 	.short	0x0010
        /*0144*/ 	.byte	0x00, 0xf4, 0x21, 0x00


	//----- nvinfo : EIATTR_KPARAM_INFO
	.align		4
.L_51:
        /*0148*/ 	.byte	0x04, 0x17
        /*014a*/ 	.short	(.L_53 - .L_52)
.L_52:
        /*014c*/ 	.word	0x00000000
        /*0150*/ 	.short	0x0001
        /*0152*/ 	.short	0x0008
        /*0154*/ 	.byte	0x00, 0xf4, 0x21, 0x00


	//----- nvinfo : EIATTR_KPARAM_INFO
	.align		4
.L_53:
        /*0158*/ 	.byte	0x04, 0x17
        /*015a*/ 	.short	(.L_55 - .L_54)
.L_54:
        /*015c*/ 	.word	0x00000000
        /*0160*/ 	.short	0x0000
        /*0162*/ 	.short	0x0000
        /*0164*/ 	.byte	0x00, 0xf4, 0x21, 0x00


	//----- nvinfo : EIATTR_SPARSE_MMA_MASK
	.align		4
.L_55:
        /*0168*/ 	.byte	0x03, 0x50
        /*016a*/ 	.short	0x0000


	//----- nvinfo : EIATTR_MAXREG_COUNT
	.align		4
        /*016c*/ 	.byte	0x03, 0x1b
        /*016e*/ 	.short	0x00ff


	//----- nvinfo : EIATTR_EXIT_INSTR_OFFSETS
	.align		4
        /*0170*/ 	.byte	0x04, 0x1c
        /*0172*/ 	.short	(.L_57 - .L_56)


	//   ....[0]....
.L_56:
        /*0174*/ 	.word	0x00001110


	//----- nvinfo : EIATTR_REQNTID
	.align		4
.L_57:
        /*0178*/ 	.byte	0x04, 0x10
        /*017a*/ 	.short	(.L_59 - .L_58)
.L_58:
        /*017c*/ 	.word	0x00000100
        /*0180*/ 	.word	0x00000001
        /*0184*/ 	.word	0x00000001


	//----- nvinfo : EIATTR_CBANK_PARAM_SIZE
	.align		4
.L_59:
        /*0188*/ 	.byte	0x03, 0x19
        /*018a*/ 	.short	0x00ac


	//----- nvinfo : EIATTR_PARAM_CBANK
	.align		4
        /*018c*/ 	.byte	0x04, 0x0a
        /*018e*/ 	.short	(.L_61 - .L_60)
	.align		4
.L_60:
        /*0190*/ 	.word	index@(.nv.constant0.triton_poi_fused_cat_22)
        /*0194*/ 	.short	0x0210
        /*0196*/ 	.short	0x00ac


	//----- nvinfo : EIATTR_SW_WAR
	.align		4
.L_61:
        /*0198*/ 	.byte	0x04, 0x36
        /*019a*/ 	.short	(.L_63 - .L_62)
.L_62:
        /*019c*/ 	.word	0x00000008
.L_63:


//--------------------- .nv.callgraph             --------------------------
	.section	.nv.callgraph,"",@"SHT_CUDA_CALLGRAPH"
	.align	4
	.sectionentsize	8
	.align		4
        /*0000*/ 	.word	0x00000000
	.align		4
        /*0004*/ 	.word	0xffffffff
	.align		4
        /*0008*/ 	.word	0x00000000
	.align		4
        /*000c*/ 	.word	0xfffffffe
	.align		4
        /*0010*/ 	.word	0x00000000
	.align		4
        /*0014*/ 	.word	0xfffffffd
	.align		4
        /*0018*/ 	.word	0x00000000
	.align		4
        /*001c*/ 	.word	0xfffffffc


//--------------------- .nv.constant4             --------------------------
	.section	.nv.constant4,"a",@progbits
	.align	8
	.align		8
.nv.constant4:
        /*0000*/ 	.dword	_$_str
	.align		8
        /*0008*/ 	.dword	_$_str_$_2


//--------------------- .text.triton_poi_fused_cat_22 --------------------------
	.section	.text.triton_poi_fused_cat_22,"ax",@progbits
	.align	128
        .global         triton_poi_fused_cat_22
        .type           triton_poi_fused_cat_22,@function
        .size           triton_poi_fused_cat_22,(.L_x_1 - triton_poi_fused_cat_22)
        .other          triton_poi_fused_cat_22,@"STO_CUDA_ENTRY STV_DEFAULT"
triton_poi_fused_cat_22:
.text.triton_poi_fused_cat_22:
[----:B------:R-:W-:Y:S01]  /*0000*/  LDC R1, c[0x0][0x28] ;  /* 0x00000a00ff017b82 */ /* 0x000fe20000000800 */
[----:B------:R-:W1:Y:S01]  /*0010*/  S2R R0, SR_TID.X ;  /* 0x0000000000007919 */ /* 0x000e620000002100 */
[----:B------:R-:W-:Y:S01]  /*0020*/  CS2R R14, SRZ ;  /* 0x00000000000e7805 */ /* 0x000fe2000001ff00 */
[----:B------:R-:W-:-:S05]  /*0030*/  ULDC.64 UR4, c[0x0][0x208] ;  /* 0x0000820000047ab9 */ /* 0x000fca0000000a00 */
[----:B------:R-:W2:Y:S01]  /*0040*/  LDC.64 R6, c[0x0][0x248] ;  /* 0x00009200ff067b82 */ /* 0x000ea20000000a00 */
[----:B------:R-:W3:Y:S01]  /*0050*/  S2R R3, SR_CTAID.X ;  /* 0x0000000000037919 */ /* 0x000ee20000002500 */
[----:B------:R-:W-:Y:S01]  /*0060*/  CS2R R34, SRZ ;  /* 0x0000000000227805 */ /* 0x000fe2000001ff00 */
[----:B------:R-:W-:Y:S01]  /*0070*/  ULDC.64 UR6, c[0x0][0x238] ;  /* 0x00008e0000067ab9 */ /* 0x000fe20000000a00 */
[----:B------:R-:W-:-:S04]  /*0080*/  ULDC.64 UR8, c[0x0][0x288] ;  /* 0x0000a20000087ab9 */ /* 0x000fc80000000a00 */
[----:B------:R-:W4:Y:S08]  /*0090*/  LDC.64 R8, c[0x0][0x270] ;  /* 0x00009c00ff087b82 */ /* 0x000f300000000a00 */
[----:B------:R-:W5:Y:S08]  /*00a0*/  LDC.64 R10, c[0x0][0x298] ;  /* 0x0000a600ff0a7b82 */ /* 0x000f700000000a00 */
[----:B------:R-:W2:Y:S01]  /*00b0*/  LDC.64 R40, c[0x0][0x210] ;  /* 0x00008400ff287b82 */ /* 0x000ea20000000a00 */
[----:B-1----:R-:W-:-:S07]  /*00c0*/  IMAD.SHL.U32 R0, R0, 0x2, RZ ;  /* 0x0000000200007824 */ /* 0x002fce00078e00ff */
[----:B------:R-:W1:Y:S01]  /*00d0*/  LDC.64 R42, c[0x0][0x218] ;  /* 0x00008600ff2a7b82 */ /* 0x000e620000000a00 */
[----:B------:R-:W-:-:S05]  /*00e0*/  LOP3.LUT R0, R0, 0x1fe, RZ, 0xc0, !PT ;  /* 0x000001fe00007812 */ /* 0x000fca00078ec0ff */
[----:B---3--:R-:W-:Y:S02]  /*00f0*/  IMAD R0, R3, 0x200, R0 ;  /* 0x0000020003007824 */ /* 0x008fe400078e0200 */
[----:B------:R-:W3:Y:S03]  /*0100*/  LDC.64 R36, c[0x0][0x228] ;  /* 0x00008a00ff247b82 */ /* 0x000ee60000000a00 */
[----:B------:R-:W-:-:S05]  /*0110*/  SHF.R.S32.HI R5, RZ, 0x1f, R0 ;  /* 0x0000001fff057819 */ /* 0x000fca0000011400 */
[----:B------:R-:W1:Y:S01]  /*0120*/  LDC.64 R2, c[0x0][0x220] ;  /* 0x00008800ff027b82 */ /* 0x000e620000000a00 */
[----:B------:R-:W-:-:S04]  /*0130*/  LEA.HI R12, R5, R0, RZ, 0xa ;  /* 0x00000000050c7211 */ /* 0x000fc800078f50ff */
[----:B------:R-:W-:-:S03]  /*0140*/  LOP3.LUT R39, R12, 0xfffffc00, RZ, 0xc0, !PT ;  /* 0xfffffc000c277812 */ /* 0x000fc600078ec0ff */
[----:B------:R-:W2:Y:S02]  /*0150*/  LDC.64 R20, c[0x0][0x250] ;  /* 0x00009400ff147b82 */ /* 0x000ea40000000a00 */
[----:B------:R-:W-:-:S05]  /*0160*/  IMAD.IADD R39, R0, 0x1, -R39 ;  /* 0x0000000100277824 */ /* 0x000fca00078e0a27 */
[C---:B------:R-:W-:Y:S01]  /*0170*/  ISETP.GE.AND P0, PT, R39.reuse, 0x100, PT ;  /* 0x000001002700780c */ /* 0x040fe20003f06270 */
[----:B------:R-:W3:Y:S01]  /*0180*/  LDC.64 R18, c[0x0][0x258] ;  /* 0x00009600ff127b82 */ /* 0x000ee20000000a00 */
[----:B01----:R-:W-:Y:S01]  /*0190*/  IMAD.WIDE R2, R39, 0x4, R2 ;  /* 0x0000000427027825 */ /* 0x003fe200078e0202 */
[----:B------:R-:W-:-:S06]  /*01a0*/  CS2R R32, SRZ ;  /* 0x0000000000207805 */ /* 0x000fcc000001ff00 */
[----:B------:R-:W0:Y:S04]  /*01b0*/  LDC.64 R24, c[0x0][0x240] ;  /* 0x00009000ff187b82 */ /* 0x000e280000000a00 */
[----:B------:R1:W3:Y:S01]  /*01c0*/  @!P0 LDG.E.EL.64 R14, desc[UR4][R2.64] ;  /* 0x00000004020e8981 */ /* 0x0002e2000c2e1b00 */
[C---:B------:R-:W-:Y:S01]  /*01d0*/  LOP3.LUT R4, R39.reuse, 0xffffff00, RZ, 0xc0, !PT ;  /* 0xffffff0027047812 */ /* 0x040fe200078ec0ff */
[----:B--2---:R-:W-:-:S03]  /*01e0*/  IMAD.WIDE R6, R39, 0x4, R6 ;  /* 0x0000000427067825 */ /* 0x004fc600078e0206 */
[----:B------:R-:W-:-:S13]  /*01f0*/  ISETP.NE.AND P1, PT, R4, 0x100, PT ;  /* 0x000001000400780c */ /* 0x000fda0003f25270 */
[----:B------:R5:W2:Y:S01]  /*0200*/  @!P1 LDG.E.EL.64 R34, desc[UR4][R6.64+-0x400] ;  /* 0xfffc000406229981 */ /* 0x000aa2000c2e1b00 */
[----:B------:R-:W-:Y:S02]  /*0210*/  ISETP.NE.AND P3, PT, R4, 0x200, PT ;  /* 0x000002000400780c */ /* 0x000fe40003f65270 */
[----:B------:R-:W-:Y:S01]  /*0220*/  CS2R R4, SRZ ;  /* 0x0000000000047805 */ /* 0x000fe2000001ff00 */
[----:B----4-:R-:W-:-:S10]  /*0230*/  IMAD.WIDE R8, R39, 0x4, R8 ;  /* 0x0000000427087825 */ /* 0x010fd400078e0208 */
[----:B------:R-:W4:Y:S01]  /*0240*/  @!P3 LDG.E.EL.64 R4, desc[UR4][R8.64+-0x800] ;  /* 0xfff800040804b981 */ /* 0x000f22000c2e1b00 */
[C---:B------:R-:W-:Y:S02]  /*0250*/  ISETP.GT.AND P2, PT, R39.reuse, 0x2ff, PT ;  /* 0x000002ff2700780c */ /* 0x040fe40003f44270 */
[----:B-1----:R-:W-:Y:S01]  /*0260*/  CS2R R2, SRZ ;  /* 0x0000000000027805 */ /* 0x002fe2000001ff00 */
[----:B-----5:R-:W-:-:S10]  /*0270*/  IMAD.WIDE R6, R39, 0x4, R10 ;  /* 0x0000000427067825 */ /* 0x020fd400078e020a */
[----:B------:R1:W5:Y:S01]  /*0280*/  @P2 LDG.E.EL.64 R2, desc[UR4][R6.64+-0xc00] ;  /* 0xfff4000406022981 */ /* 0x000362000c2e1b00 */
[----:B------:R-:W-:-:S05]  /*0290*/  SHF.R.S32.HI R12, RZ, 0xa, R12 ;  /* 0x0000000aff0c7819 */ /* 0x000fca000001140c */
[----:B------:R-:W-:-:S04]  /*02a0*/  IMAD.SHL.U32 R12, R12, 0x100, RZ ;  /* 0x000001000c0c7824 */ /* 0x000fc800078e00ff */
[--C-:B-1----:R-:W-:Y:S01]  /*02b0*/  IMAD.IADD R7, R39, 0x1, R12.reuse ;  /* 0x0000000127077824 */ /* 0x102fe200078e020c */
[----:B------:R-:W-:Y:S02]  /*02c0*/  IADD3 R8, P4, R39, R12, RZ ;  /* 0x0000000c27087210 */ /* 0x000fe40007f9e0ff */
[----:B------:R-:W-:Y:S01]  /*02d0*/  SHF.R.S32.HI R10, RZ, 0x1f, R12 ;  /* 0x0000001fff0a7819 */ /* 0x000fe2000001140c */
[----:B------:R-:W-:Y:S01]  /*02e0*/  IMAD.WIDE R40, R7, 0x4, R40 ;  /* 0x0000000407287825 */ /* 0x000fe200078e0228 */
[----:B------:R-:W-:Y:S01]  /*02f0*/  CS2R R26, SRZ ;  /* 0x00000000001a7805 */ /* 0x000fe2000001ff00 */
[----:B------:R-:W1:Y:S01]  /*0300*/  LDC.64 R6, c[0x0][0x230] ;  /* 0x00008c00ff067b82 */ /* 0x000e620000000a00 */
[----:B------:R-:W-:Y:S01]  /*0310*/  LEA.HI.X.SX32 R9, R39, R10, 0x1, P4 ;  /* 0x0000000a27097211 */ /* 0x000fe200020f0eff */
[----:B------:R-:W-:-:S03]  /*0320*/  IMAD.SHL.U32 R44, R8, 0x4, RZ ;  /* 0x00000004082c7824 */ /* 0x000fc600078e00ff */
[----:B------:R-:W-:Y:S02]  /*0330*/  SHF.L.U64.HI R10, R8, 0x2, R9 ;  /* 0x00000002080a7819 */ /* 0x000fe40000010209 */
[----:B------:R-:W-:Y:S01]  /*0340*/  IADD3 R8, P4, R44, UR6, RZ ;  /* 0x000000062c087c10 */ /* 0x000fe2000ff9e0ff */
[C---:B------:R-:W-:Y:S01]  /*0350*/  IMAD.WIDE R42, R39.reuse, 0x4, R42 ;  /* 0x00000004272a7825 */ /* 0x040fe200078e022a */
[----:B------:R-:W-:Y:S01]  /*0360*/  CS2R R16, SRZ ;  /* 0x0000000000107805 */ /* 0x000fe2000001ff00 */
[----:B------:R-:W0:Y:S01]  /*0370*/  LDC.64 R12, c[0x0][0x268] ;  /* 0x00009a00ff0c7b82 */ /* 0x000e220000000a00 */
[----:B------:R-:W-:Y:S01]  /*0380*/  IADD3.X R9, R10, UR7, RZ, P4, !PT ;  /* 0x000000070a097c10 */ /* 0x000fe2000a7fe4ff */
[----:B------:R-:W-:Y:S01]  /*0390*/  ULDC.64 UR6, c[0x0][0x260] ;  /* 0x0000980000067ab9 */ /* 0x000fe20000000a00 */
[----:B---3--:R-:W-:Y:S01]  /*03a0*/  IMAD.WIDE R36, R39, 0x4, R36 ;  /* 0x0000000427247825 */ /* 0x008fe200078e0224 */
[----:B------:R-:W-:Y:S01]  /*03b0*/  IADD3 R30, P4, R44, UR6, RZ ;  /* 0x000000062c1e7c10 */ /* 0x000fe2000ff9e0ff */
[----:B------:R3:W5:Y:S01]  /*03c0*/  @!P0 LDG.E.EL.64 R26, desc[UR4][R42.64] ;  /* 0x000000042a1a8981 */ /* 0x000762000c2e1b00 */
[----:B------:R-:W-:-:S02]  /*03d0*/  IADD3 R44, P5, R44, UR8, RZ ;  /* 0x000000082c2c7c10 */ /* 0x000fc4000ffbe0ff */
[----:B------:R-:W-:Y:S01]  /*03e0*/  IADD3.X R31, R10, UR7, RZ, P4, !PT ;  /* 0x000000070a1f7c10 */ /* 0x000fe2000a7fe4ff */
[----:B------:R3:W5:Y:S01]  /*03f0*/  @!P1 LDG.E.EL.64 R32, desc[UR4][R8.64+-0x400] ;  /* 0xfffc000408209981 */ /* 0x000762000c2e1b00 */
[----:B------:R-:W-:Y:S02]  /*0400*/  IADD3.X R45, R10, UR9, RZ, P5, !PT ;  /* 0x000000090a2d7c10 */ /* 0x000fe4000affe4ff */
[----:B------:R-:W-:Y:S01]  /*0410*/  CS2R R10, SRZ ;  /* 0x00000000000a7805 */ /* 0x000fe2000001ff00 */
[----:B---3--:R-:W-:Y:S02]  /*0420*/  IMAD.WIDE R42, R39, 0x4, R20 ;  /* 0x00000004272a7825 */ /* 0x008fe400078e0214 */
[----:B------:R-:W3:Y:S04]  /*0430*/  @P2 LDG.E.EL.64 R16, desc[UR4][R44.64+-0xc00] ;  /* 0xfff400042c102981 */ /* 0x000ee8000c2e1b00 */
[----:B------:R1:W3:Y:S01]  /*0440*/  @!P0 LDG.E.EL.64 R10, desc[UR4][R40.64] ;  /* 0x00000004280a8981 */ /* 0x0002e2000c2e1b00 */
[----:B------:R-:W-:-:S02]  /*0450*/  CS2R R8, SRZ ;  /* 0x0000000000087805 */ /* 0x000fc4000001ff00 */
[----:B------:R-:W-:-:S04]  /*0460*/  CS2R R20, SRZ ;  /* 0x0000000000147805 */ /* 0x000fc8000001ff00 */
[----:B------:R1:W3:Y:S02]  /*0470*/  @!P0 LDG.E.EL.64 R8, desc[UR4][R36.64] ;  /* 0x0000000424088981 */ /* 0x0002e4000c2e1b00 */
[----:B-1----:R-:W1:Y:S01]  /*0480*/  LDC.64 R40, c[0x0][0x278] ;  /* 0x00009e00ff287b82 */ /* 0x002e620000000a00 */
[----:B------:R-:W-:Y:S01]  /*0490*/  IMAD.WIDE R44, R39, 0x4, R6 ;  /* 0x00000004272c7825 */ /* 0x000fe200078e0206 */
[----:B------:R-:W-:-:S03]  /*04a0*/  CS2R R6, SRZ ;  /* 0x0000000000067805 */ /* 0x000fc6000001ff00 */
[C---:B------:R-:W-:Y:S01]  /*04b0*/  IMAD.WIDE R36, R39.reuse, 0x4, R18 ;  /* 0x0000000427247825 */ /* 0x040fe200078e0212 */
[----:B------:R-:W-:Y:S02]  /*04c0*/  CS2R R22, SRZ ;  /* 0x0000000000167805 */ /* 0x000fe4000001ff00 */
[----:B------:R-:W1:Y:S01]  /*04d0*/  LDC.64 R18, c[0x0][0x280] ;  /* 0x0000a000ff127b82 */ /* 0x000e620000000a00 */
[----:B------:R-:W3:Y:S04]  /*04e0*/  @!P1 LDG.E.EL.64 R6, desc[UR4][R42.64+-0x400] ;  /* 0xfffc00042a069981 */ /* 0x000ee8000c2e1b00 */
[----:B------:R0:W3:Y:S01]  /*04f0*/  @!P1 LDG.E.EL.64 R20, desc[UR4][R36.64+-0x400] ;  /* 0xfffc000424149981 */ /* 0x0000e2000c2e1b00 */
[----:B------:R-:W-:Y:S01]  /*0500*/  CS2R R28, SRZ ;  /* 0x00000000001c7805 */ /* 0x000fe2000001ff00 */
[----:B0-----:R-:W-:-:S02]  /*0510*/  IMAD.WIDE R24, R39, 0x4, R24 ;  /* 0x0000000427187825 */ /* 0x001fc400078e0218 */
[----:B------:R0:W3:Y:S04]  /*0520*/  @!P3 LDG.E.EL.64 R22, desc[UR4][R30.64+-0x800] ;  /* 0xfff800041e16b981 */ /* 0x0000e8000c2e1b00 */
[----:B------:R0:W3:Y:S01]  /*0530*/  @!P0 LDG.E.EL.64 R28, desc[UR4][R44.64] ;  /* 0x000000042c1c8981 */ /* 0x0000e2000c2e1b00 */
[----:B------:R-:W1:Y:S02]  /*0540*/  LDC.64 R36, c[0x0][0x290] ;  /* 0x0000a400ff247b82 */ /* 0x000e640000000a00 */
[----:B-1----:R-:W-:Y:S01]  /*0550*/  IMAD.WIDE R42, R39, 0x4, R40 ;  /* 0x00000004272a7825 */ /* 0x002fe200078e0228 */
[----:B0-----:R-:W-:-:S03]  /*0560*/  CS2R R30, SRZ ;  /* 0x00000000001e7805 */ /* 0x001fc6000001ff00 */
[C---:B------:R-:W-:Y:S01]  /*0570*/  IMAD.WIDE R44, R39.reuse, 0x4, R12 ;  /* 0x00000004272c7825 */ /* 0x040fe200078e020c */
[----:B------:R-:W-:Y:S02]  /*0580*/  CS2R R12, SRZ ;  /* 0x00000000000c7805 */ /* 0x000fe4000001ff00 */
[----:B------:R0:W3:Y:S04]  /*0590*/  @!P1 LDG.E.EL.64 R30, desc[UR4][R24.64+-0x400] ;  /* 0xfffc0004181e9981 */ /* 0x0000e8000c2e1b00 */
[----:B------:R1:W3:Y:S01]  /*05a0*/  @!P3 LDG.E.EL.64 R12, desc[UR4][R42.64+-0x800] ;  /* 0xfff800042a0cb981 */ /* 0x0002e2000c2e1b00 */
[----:B0-----:R-:W-:Y:S01]  /*05b0*/  CS2R R24, SRZ ;  /* 0x0000000000187805 */ /* 0x001fe2000001ff00 */
[----:B-1----:R-:W-:-:S05]  /*05c0*/  IMAD.WIDE R42, R39, 0x4, R18 ;  /* 0x00000004272a7825 */ /* 0x002fca00078e0212 */
[----:B------:R0:W3:Y:S02]  /*05d0*/  @!P3 LDG.E.EL.64 R24, desc[UR4][R44.64+-0x800] ;  /* 0xfff800042c18b981 */ /* 0x0000e4000c2e1b00 */
[----:B0-----:R-:W-:-:S04]  /*05e0*/  IMAD.WIDE R44, R39, 0x4, R36 ;  /* 0x00000004272c7825 */ /* 0x001fc800078e0224 */
[----:B------:R-:W-:Y:S01]  /*05f0*/  IMAD.MOV.U32 R36, RZ, RZ, 0x3e800000 ;  /* 0x3e800000ff247424 */ /* 0x000fe200078e00ff */
[----:B------:R-:W-:-:S05]  /*0600*/  SEL R14, R14, RZ, !P0 ;  /* 0x000000ff0e0e7207 */ /* 0x000fca0004000000 */
[----:B------:R-:W-:Y:S01]  /*0610*/  FADD R38, R14, 9.9999997473787516356e-06 ;  /* 0x3727c5ac0e267421 */ /* 0x000fe20000000000 */
[----:B------:R-:W-:-:S05]  /*0620*/  SEL R15, R15, RZ, !P0 ;  /* 0x000000ff0f0f7207 */ /* 0x000fca0004000000 */
[----:B------:R-:W0:Y:S01]  /*0630*/  MUFU.SQRT R38, R38 ;  /* 0x0000002600267308 */ /* 0x000e220000002000 */
[----:B------:R-:W-:-:S07]  /*0640*/  FADD R40, R15, 9.9999997473787516356e-06 ;  /* 0x3727c5ac0f287421 */ /* 0x000fce0000000000 */
[----:B------:R-:W1:Y:S01]  /*0650*/  MUFU.SQRT R40, R40 ;  /* 0x0000002800287308 */ /* 0x000e620000002000 */
[----:B--2---:R-:W-:Y:S02]  /*0660*/  SEL R34, R34, RZ, !P1 ;  /* 0x000000ff22227207 */ /* 0x004fe40004800000 */
[----:B0-----:R-:W-:Y:S02]  /*0670*/  FSETP.GT.AND P5, PT, R38, 8.50705917302346158658e+37, PT ;  /* 0x7e8000002600780b */ /* 0x001fe40003fa4000 */
[----:B------:R-:W-:Y:S01]  /*0680*/  CS2R R14, SRZ ;  /* 0x00000000000e7805 */ /* 0x000fe2000001ff00 */
[----:B------:R-:W-:Y:S01]  /*0690*/  FADD R34, R34, 9.9999997473787516356e-06 ;  /* 0x3727c5ac22227421 */ /* 0x000fe20000000000 */
[----:B------:R-:W-:-:S04]  /*06a0*/  FSETP.GEU.AND P4, PT, R38, 1.175494350822287508e-38, PT ;  /* 0x008000002600780b */ /* 0x000fc80003f8e000 */
[----:B------:R0:W2:Y:S01]  /*06b0*/  @!P3 LDG.E.EL.64 R14, desc[UR4][R42.64+-0x800] ;  /* 0xfff800042a0eb981 */ /* 0x0000a2000c2e1b00 */
[----:B-1----:R-:W-:Y:S01]  /*06c0*/  FSETP.GT.AND P6, PT, R40, 8.50705917302346158658e+37, PT ;  /* 0x7e8000002800780b */ /* 0x002fe20003fc4000 */
[----:B------:R-:W1:Y:S03]  /*06d0*/  MUFU.SQRT R34, R34 ;  /* 0x0000002200227308 */ /* 0x000e660000002000 */
[----:B------:R-:W-:Y:S01]  /*06e0*/  @P5 FMUL R38, R38, 0.25 ;  /* 0x3e80000026265820 */ /* 0x000fe20000400000 */
[----:B0-----:R-:W-:Y:S02]  /*06f0*/  FSEL R43, R36, 1, P5 ;  /* 0x3f800000242b7808 */ /* 0x001fe40002800000 */
[----:B------:R-:W-:Y:S02]  /*0700*/  FSETP.GEU.AND P5, PT, R40, 1.175494350822287508e-38, PT ;  /* 0x008000002800780b */ /* 0x000fe40003fae000 */
[----:B------:R-:W-:-:S04]  /*0710*/  SEL R35, R35, RZ, !P1 ;  /* 0x000000ff23237207 */ /* 0x000fc80004800000 */
[----:B------:R-:W-:Y:S01]  /*0720*/  @P6 FMUL R40, R40, 0.25 ;  /* 0x3e80000028286820 */ /* 0x000fe20000400000 */
[----:B------:R-:W-:Y:S01]  /*0730*/  FADD R35, R35, 9.9999997473787516356e-06 ;  /* 0x3727c5ac23237421 */ /* 0x000fe20000000000 */
[----:B------:R-:W-:Y:S01]  /*0740*/  FSEL R37, R36, 1, P6 ;  /* 0x3f80000024257808 */ /* 0x000fe20003000000 */
[----:B------:R-:W-:Y:S01]  /*0750*/  @!P4 FMUL R38, R38, 16777216 ;  /* 0x4b8000002626c820 */ /* 0x000fe20000400000 */
[----:B------:R-:W-:-:S03]  /*0760*/  @!P4 FMUL R43, R43, 16777216 ;  /* 0x4b8000002b2bc820 */ /* 0x000fc60000400000 */
[----:B------:R-:W-:Y:S01]  /*0770*/  @!P5 FMUL R40, R40, 16777216 ;  /* 0x4b8000002828d820 */ /* 0x000fe20000400000 */
[----:B------:R-:W0:Y:S01]  /*0780*/  MUFU.SQRT R35, R35 ;  /* 0x0000002300237308 */ /* 0x000e220000002000 */
[----:B-1----:R-:W-:Y:S02]  /*0790*/  FSETP.GT.AND P4, PT, R34, 8.50705917302346158658e+37, PT ;  /* 0x7e8000002200780b */ /* 0x002fe40003f84000 */
[----:B----4-:R-:W-:Y:S01]  /*07a0*/  SEL R4, R4, RZ, !P3 ;  /* 0x000000ff04047207 */ /* 0x010fe20005800000 */
[----:B------:R-:W-:-:S04]  /*07b0*/  @!P5 FMUL R37, R37, 16777216 ;  /* 0x4b8000002525d820 */ /* 0x000fc80000400000 */
[----:B------:R-:W1:Y:S01]  /*07c0*/  MUFU.RCP R42, R40 ;  /* 0x00000028002a7308 */ /* 0x000e620000001000 */
[----:B------:R-:W-:Y:S01]  /*07d0*/  FSETP.GEU.AND P5, PT, R34, 1.175494350822287508e-38, PT ;  /* 0x008000002200780b */ /* 0x000fe20003fae000 */
[----:B------:R-:W-:Y:S01]  /*07e0*/  FADD R4, R4, 9.9999997473787516356e-06 ;  /* 0x3727c5ac04047421 */ /* 0x000fe20000000000 */
[----:B------:R-:W-:-:S03]  /*07f0*/  SEL R5, R5, RZ, !P3 ;  /* 0x000000ff05057207 */ /* 0x000fc60005800000 */
[----:B------:R-:W-:Y:S01]  /*0800*/  @P4 FMUL R34, R34, 0.25 ;  /* 0x3e80000022224820 */ /* 0x000fe20000400000 */
[C---:B0-----:R-:W-:Y:S01]  /*0810*/  FSETP.GT.AND P6, PT, R35.reuse, 8.50705917302346158658e+37, PT ;  /* 0x7e8000002300780b */ /* 0x041fe20003fc4000 */
[----:B------:R-:W0:Y:S01]  /*0820*/  MUFU.SQRT R4, R4 ;  /* 0x0000000400047308 */ /* 0x000e220000002000 */
[----:B------:R-:W-:Y:S02]  /*0830*/  FSEL R41, R36, 1, P4 ;  /* 0x3f80000024297808 */ /* 0x000fe40002000000 */
[----:B------:R-:W-:Y:S01]  /*0840*/  FSETP.GEU.AND P4, PT, R35, 1.175494350822287508e-38, PT ;  /* 0x008000002300780b */ /* 0x000fe20003f8e000 */
[----:B-1----:R-:W-:Y:S01]  /*0850*/  FMUL R42, R42, R37 ;  /* 0x000000252a2a7220 */ /* 0x002fe20000400000 */
[----:B------:R-:W-:Y:S01]  /*0860*/  FADD R37, R5, 9.9999997473787516356e-06 ;  /* 0x3727c5ac05257421 */ /* 0x000fe20000000000 */
[----:B------:R-:W-:Y:S01]  /*0870*/  @!P5 FMUL R34, R34, 16777216 ;  /* 0x4b8000002222d820 */ /* 0x000fe20000400000 */
[----:B------:R-:W-:-:S04]  /*0880*/  @!P5 FMUL R41, R41, 16777216 ;  /* 0x4b8000002929d820 */ /* 0x000fc80000400000 */
[----:B------:R-:W1:Y:S01]  /*0890*/  MUFU.SQRT R37, R37 ;  /* 0x0000002500257308 */ /* 0x000e620000002000 */
[----:B------:R-:W-:Y:S01]  /*08a0*/  @P6 FMUL R35, R35, 0.25 ;  /* 0x3e80000023236820 */ /* 0x000fe20000400000 */
[----:B0-----:R-:W-:-:S06]  /*08b0*/  FSETP.GT.AND P5, PT, R4, 8.50705917302346158658e+37, PT ;  /* 0x7e8000000400780b */ /* 0x001fcc0003fa4000 */
[----:B------:R-:W0:Y:S01]  /*08c0*/  MUFU.RCP R34, R34 ;  /* 0x0000002200227308 */ /* 0x000e220000001000 */
[----:B------:R-:W-:Y:S01]  /*08d0*/  @!P4 FMUL R35, R35, 16777216 ;  /* 0x4b8000002323c820 */ /* 0x000fe20000400000 */
[----:B------:R-:W-:Y:S02]  /*08e0*/  FSEL R5, R36, 1, P6 ;  /* 0x3f80000024057808 */ /* 0x000fe40003000000 */
[----:B------:R-:W-:Y:S02]  /*08f0*/  FSETP.GEU.AND P6, PT, R4, 1.175494350822287508e-38, PT ;  /* 0x008000000400780b */ /* 0x000fe40003fce000 */
[----:B-----5:R-:W-:Y:S02]  /*0900*/  SEL R2, R2, RZ, P2 ;  /* 0x000000ff02027207 */ /* 0x020fe40001000000 */
[----:B------:R-:W4:Y:S01]  /*0910*/  MUFU.RCP R40, R35 ;  /* 0x0000002300287308 */ /* 0x000f220000001000 */
[----:B------:R-:W-:Y:S01]  /*0920*/  @!P4 FMUL R5, R5, 16777216 ;  /* 0x4b8000000505c820 */ /* 0x000fe20000400000 */
[----:B-1----:R-:W-:Y:S01]  /*0930*/  FSETP.GT.AND P4, PT, R37, 8.50705917302346158658e+37, PT ;  /* 0x7e8000002500780b */ /* 0x002fe20003f84000 */
[----:B------:R-:W-:Y:S01]  /*0940*/  @P5 FMUL R4, R4, 0.25 ;  /* 0x3e80000004045820 */ /* 0x000fe20000400000 */
[----:B0-----:R-:W-:Y:S01]  /*0950*/  FMUL R41, R34, R41 ;  /* 0x0000002922297220 */ /* 0x001fe20000400000 */
[----:B------:R-:W-:Y:S01]  /*0960*/  FADD R34, R2, 9.9999997473787516356e-06 ;  /* 0x3727c5ac02227421 */ /* 0x000fe20000000000 */
[----:B------:R-:W-:-:S02]  /*0970*/  FSEL R2, R36, 1, P5 ;  /* 0x3f80000024027808 */ /* 0x000fc40002800000 */
[----:B------:R-:W0:Y:S01]  /*0980*/  MUFU.RCP R38, R38 ;  /* 0x0000002600267308 */ /* 0x000e220000001000 */
[----:B------:R-:W-:Y:S01]  /*0990*/  FSETP.GEU.AND P5, PT, R37, 1.175494350822287508e-38, PT ;  /* 0x008000002500780b */ /* 0x000fe20003fae000 */
[----:B------:R-:W-:Y:S01]  /*09a0*/  @!P6 FMUL R4, R4, 16777216 ;  /* 0x4b8000000404e820 */ /* 0x000fe20000400000 */
[----:B------:R-:W-:Y:S01]  /*09b0*/  SEL R3, R3, RZ, P2 ;  /* 0x000000ff03037207 */ /* 0x000fe20001000000 */
[----:B----4-:R-:W-:-:S03]  /*09c0*/  FMUL R40, R40, R5 ;  /* 0x0000000528287220 */ /* 0x010fc60000400000 */
[----:B------:R-:W-:Y:S01]  /*09d0*/  @P4 FMUL R37, R37, 0.25 ;  /* 0x3e80000025254820 */ /* 0x000fe20000400000 */
[----:B------:R-:W1:Y:S01]  /*09e0*/  MUFU.SQRT R35, R34 ;  /* 0x0000002200237308 */ /* 0x000e620000002000 */
[----:B------:R-:W-:-:S07]  /*09f0*/  FADD R3, R3, 9.9999997473787516356e-06 ;  /* 0x3727c5ac03037421 */ /* 0x000fce0000000000 */
[----:B------:R-:W4:Y:S01]  /*0a00*/  MUFU.RCP R5, R4 ;  /* 0x0000000400057308 */ /* 0x000f220000001000 */
[----:B------:R-:W-:Y:S01]  /*0a10*/  @!P5 FMUL R37, R37, 16777216 ;  /* 0x4b8000002525d820 */ /* 0x000fe20000400000 */
[----:B0-----:R-:W-:Y:S01]  /*0a20*/  FMUL R43, R38, R43 ;  /* 0x0000002b262b7220 */ /* 0x001fe20000400000 */
[----:B------:R-:W-:-:S05]  /*0a30*/  @!P6 FMUL R2, R2, 16777216 ;  /* 0x4b8000000202e820 */ /* 0x000fca0000400000 */
[----:B------:R-:W0:Y:S01]  /*0a40*/  MUFU.SQRT R38, R3 ;  /* 0x0000000300267308 */ /* 0x000e220000002000 */
[----:B-1----:R-:W-:-:S07]  /*0a50*/  FSETP.GT.AND P6, PT, R35, 8.50705917302346158658e+37, PT ;  /* 0x7e8000002300780b */ /* 0x002fce0003fc4000 */
[----:B------:R-:W1:Y:S01]  /*0a60*/  MUFU.RCP R37, R37 ;  /* 0x0000002500257308 */ /* 0x000e620000001000 */
[----:B----4-:R-:W-:Y:S01]  /*0a70*/  FMUL R5, R5, R2 ;  /* 0x0000000205057220 */ /* 0x010fe20000400000 */
[----:B------:R-:W-:-:S05]  /*0a80*/  FSEL R2, R36, 1, P4 ;  /* 0x3f80000024027808 */ /* 0x000fca0002000000 */
[----:B------:R-:W-:Y:S01]  /*0a90*/  @!P5 FMUL R2, R2, 16777216 ;  /* 0x4b8000000202d820 */ /* 0x000fe20000400000 */
[----:B0-----:R-:W-:Y:S02]  /*0aa0*/  FSETP.GT.AND P5, PT, R38, 8.50705917302346158658e+37, PT ;  /* 0x7e8000002600780b */ /* 0x001fe40003fa4000 */
[C---:B------:R-:W-:Y:S01]  /*0ab0*/  FSETP.GEU.AND P4, PT, R35.reuse, 1.175494350822287508e-38, PT ;  /* 0x008000002300780b */ /* 0x040fe20003f8e000 */
[----:B------:R-:W-:Y:S01]  /*0ac0*/  @P6 FMUL R35, R35, 0.25 ;  /* 0x3e80000023236820 */ /* 0x000fe20000400000 */
[----:B-1----:R-:W-:Y:S01]  /*0ad0*/  FMUL R4, R37, R2 ;  /* 0x0000000225047220 */ /* 0x002fe20000400000 */
[----:B------:R-:W-:Y:S02]  /*0ae0*/  FSEL R2, R36, 1, P6 ;  /* 0x3f80000024027808 */ /* 0x000fe40003000000 */
[----:B------:R-:W-:-:S06]  /*0af0*/  FSETP.GEU.AND P6, PT, R38, 1.175494350822287508e-38, PT ;  /* 0x008000002600780b */ /* 0x000fcc0003fce000 */
[----:B------:R-:W-:Y:S02]  /*0b00*/  @P5 FMUL R38, R38, 0.25 ;  /* 0x3e80000026265820 */ /* 0x000fe40000400000 */
[----:B------:R-:W-:-:S05]  /*0b10*/  @!P4 FMUL R35, R35, 16777216 ;  /* 0x4b8000002323c820 */ /* 0x000fca0000400000 */
[----:B------:R-:W-:Y:S01]  /*0b20*/  @!P6 FMUL R38, R38, 16777216 ;  /* 0x4b8000002626e820 */ /* 0x000fe20000400000 */
[----:B------:R-:W0:Y:S01]  /*0b30*/  MUFU.RCP R3, R35 ;  /* 0x0000002300037308 */ /* 0x000e220000001000 */
[----:B------:R-:W-:-:S07]  /*0b40*/  FSEL R37, R36, 1, P5 ;  /* 0x3f80000024257808 */ /* 0x000fce0002800000 */
[----:B------:R-:W1:Y:S01]  /*0b50*/  MUFU.RCP R38, R38 ;  /* 0x0000002600267308 */ /* 0x000e620000001000 */
[----:B------:R-:W-:Y:S01]  /*0b60*/  CS2R R18, SRZ ;  /* 0x0000000000127805 */ /* 0x000fe2000001ff00 */
[----:B------:R-:W-:Y:S01]  /*0b70*/  @!P4 FMUL R2, R2, 16777216 ;  /* 0x4b8000000202c820 */ /* 0x000fe20000400000 */
[----:B------:R-:W-:-:S03]  /*0b80*/  @!P6 FMUL R37, R37, 16777216 ;  /* 0x4b8000002525e820 */ /* 0x000fc60000400000 */
[----:B0-----:R-:W-:Y:S01]  /*0b90*/  FMUL R3, R3, R2 ;  /* 0x0000000203037220 */ /* 0x001fe20000400000 */
[----:B------:R0:W4:Y:S01]  /*0ba0*/  @P2 LDG.E.EL.64 R18, desc[UR4][R44.64+-0xc00] ;  /* 0xfff400042c122981 */ /* 0x000122000c2e1b00 */
[----:B-1----:R-:W-:Y:S02]  /*0bb0*/  FMUL R2, R38, R37 ;  /* 0x0000002526027220 */ /* 0x002fe40000400000 */
[----:B------:R-:W1:Y:S08]  /*0bc0*/  LDC.64 R36, c[0x0][0x2a8] ;  /* 0x0000aa00ff247b82 */ /* 0x000e700000000a00 */
[----:B0-----:R-:W0:Y:S01]  /*0bd0*/  LDC.64 R44, c[0x0][0x2a0] ;  /* 0x0000a800ff2c7b82 */ /* 0x001e220000000a00 */
[----:B------:R-:W-:Y:S01]  /*0be0*/  CS2R R34, SRZ ;  /* 0x0000000000227805 */ /* 0x000fe2000001ff00 */
[----:B-1----:R-:W-:-:S04]  /*0bf0*/  IMAD.WIDE R36, R39, 0x4, R36 ;  /* 0x0000000427247825 */ /* 0x002fc800078e0224 */
[----:B0-----:R-:W-:Y:S01]  /*0c00*/  IMAD.WIDE R44, R39, 0x4, R44 ;  /* 0x00000004272c7825 */ /* 0x001fe200078e022c */
[----:B------:R-:W-:-:S04]  /*0c10*/  CS2R R38, SRZ ;  /* 0x0000000000267805 */ /* 0x000fc8000001ff00 */
[----:B------:R-:W5:Y:S04]  /*0c20*/  @P2 LDG.E.EL.64 R34, desc[UR4][R44.64+-0xc00] ;  /* 0xfff400042c222981 */ /* 0x000f68000c2e1b00 */
[----:B------:R0:W5:Y:S01]  /*0c30*/  @P2 LDG.E.EL.64 R38, desc[UR4][R36.64+-0xc00] ;  /* 0xfff4000424262981 */ /* 0x000162000c2e1b00 */
[----:B---3--:R-:W-:Y:S02]  /*0c40*/  SEL R10, R10, RZ, !P0 ;  /* 0x000000ff0a0a7207 */ /* 0x008fe40004000000 */
[----:B0-----:R-:W-:Y:S02]  /*0c50*/  SEL R36, R27, RZ, !P0 ;  /* 0x000000ff1b247207 */ /* 0x001fe40004000000 */
[----:B------:R-:W-:Y:S02]  /*0c60*/  SEL R27, R26, RZ, !P0 ;  /* 0x000000ff1a1b7207 */ /* 0x000fe40004000000 */
[----:B------:R-:W-:-:S03]  /*0c70*/  SEL R26, R31, RZ, !P1 ;  /* 0x000000ff1f1a7207 */ /* 0x000fc60004800000 */
[----:B------:R-:W-:Y:S01]  /*0c80*/  FADD R10, R10, -R27 ;  /* 0x8000001b0a0a7221 */ /* 0x000fe20000000000 */
[----:B------:R-:W-:Y:S02]  /*0c90*/  SEL R27, R33, RZ, !P1 ;  /* 0x000000ff211b7207 */ /* 0x000fe40004800000 */
[----:B------:R-:W-:Y:S02]  /*0ca0*/  SEL R11, R11, RZ, !P0 ;  /* 0x000000ff0b0b7207 */ /* 0x000fe40004000000 */
[----:B------:R-:W-:Y:S02]  /*0cb0*/  SEL R32, R32, RZ, !P1 ;  /* 0x000000ff20207207 */ /* 0x000fe40004800000 */
[----:B------:R-:W-:Y:S01]  /*0cc0*/  SEL R33, R30, RZ, !P1 ;  /* 0x000000ff1e217207 */ /* 0x000fe20004800000 */
[----:B------:R-:W-:Y:S01]  /*0cd0*/  FADD R27, R27, -R26 ;  /* 0x8000001a1b1b7221 */ /* 0x000fe20000000000 */
[----:B------:R-:W-:Y:S01]  /*0ce0*/  FADD R11, R11, -R36 ;  /* 0x800000240b0b7221 */ /* 0x000fe20000000000 */
[----:B------:R-:W-:Y:S01]  /*0cf0*/  FMUL R43, R43, R10 ;  /* 0x0000000a2b2b7220 */ /* 0x000fe20000400000 */
[----:B------:R-:W-:Y:S01]  /*0d00*/  SEL R26, R25, RZ, !P3 ;  /* 0x000000ff191a7207 */ /* 0x000fe20005800000 */
[----:B------:R-:W-:Y:S01]  /*0d10*/  FADD R10, R32, -R33 ;  /* 0x80000021200a7221 */ /* 0x000fe20000000000 */
[----:B------:R-:W-:Y:S01]  /*0d20*/  SEL R23, R23, RZ, !P3 ;  /* 0x000000ff17177207 */ /* 0x000fe20005800000 */
[----:B------:R-:W-:-:S02]  /*0d30*/  FMUL R42, R42, R11 ;  /* 0x0000000b2a2a7220 */ /* 0x000fc40000400000 */
[----:B------:R-:W-:Y:S01]  /*0d40*/  FMUL R41, R41, R10 ;  /* 0x0000000a29297220 */ /* 0x000fe20000400000 */
[----:B------:R-:W-:Y:S01]  /*0d50*/  SEL R10, R22, RZ, !P3 ;  /* 0x000000ff160a7207 */ /* 0x000fe20005800000 */
[----:B------:R-:W-:Y:S01]  /*0d60*/  FADD R11, R23, -R26 ;  /* 0x8000001a170b7221 */ /* 0x000fe20000000000 */
[----:B------:R-:W-:Y:S02]  /*0d70*/  SEL R23, R24, RZ, !P3 ;  /* 0x000000ff18177207 */ /* 0x000fe40005800000 */
[----:B------:R-:W-:Y:S02]  /*0d80*/  SEL R16, R16, RZ, P2 ;  /* 0x000000ff10107207 */ /* 0x000fe40001000000 */
[----:B------:R-:W-:Y:S01]  /*0d90*/  SEL R17, R17, RZ, P2 ;  /* 0x000000ff11117207 */ /* 0x000fe20001000000 */
[----:B------:R-:W-:Y:S01]  /*0da0*/  FADD R10, R10, -R23 ;  /* 0x800000170a0a7221 */ /* 0x000fe20000000000 */
[----:B------:R-:W-:Y:S01]  /*0db0*/  FMUL R4, R4, R11 ;  /* 0x0000000b04047220 */ /* 0x000fe20000400000 */
[----:B------:R-:W-:-:S02]  /*0dc0*/  SEL R11, R12, RZ, !P3 ;  /* 0x000000ff0c0b7207 */ /* 0x000fc40005800000 */
[----:B------:R-:W-:Y:S01]  /*0dd0*/  FMUL R10, R5, R10 ;  /* 0x0000000a050a7220 */ /* 0x000fe20000400000 */
[----:B------:R-:W-:Y:S01]  /*0de0*/  SEL R13, R13, RZ, !P3 ;  /* 0x000000ff0d0d7207 */ /* 0x000fe20005800000 */
[----:B------:R-:W-:Y:S01]  /*0df0*/  FMUL R27, R40, R27 ;  /* 0x0000001b281b7220 */ /* 0x000fe20000400000 */
[----:B------:R-:W-:Y:S02]  /*0e00*/  SEL R6, R6, RZ, !P1 ;  /* 0x000000ff06067207 */ /* 0x000fe40004800000 */
[----:B------:R-:W-:Y:S02]  /*0e10*/  SEL R8, R8, RZ, !P0 ;  /* 0x000000ff08087207 */ /* 0x000fe40004000000 */
[----:B------:R-:W-:Y:S02]  /*0e20*/  SEL R31, R28, RZ, !P0 ;  /* 0x000000ff1c1f7207 */ /* 0x000fe40004000000 */
[----:B------:R-:W-:-:S03]  /*0e30*/  SEL R9, R9, RZ, !P0 ;  /* 0x000000ff09097207 */ /* 0x000fc60004000000 */
[----:B------:R-:W-:Y:S01]  /*0e40*/  FFMA R8, R8, R43, R31 ;  /* 0x0000002b08087223 */ /* 0x000fe2000000001f */
[----:B--2---:R-:W-:Y:S02]  /*0e50*/  SEL R12, R15, RZ, !P3 ;  /* 0x000000ff0f0c7207 */ /* 0x004fe40005800000 */
[----:B------:R-:W-:-:S03]  /*0e60*/  SEL R14, R14, RZ, !P3 ;  /* 0x000000ff0e0e7207 */ /* 0x000fc60005800000 */
[----:B------:R-:W-:Y:S02]  /*0e70*/  FFMA R4, R13, R4, R12 ;  /* 0x000000040d047223 */ /* 0x000fe4000000000c */
[----:B------:R-:W-:-:S05]  /*0e80*/  FFMA R10, R11, R10, R14 ;  /* 0x0000000a0b0a7223 */ /* 0x000fca000000000e */
[----:B------:R-:W-:-:S04]  /*0e90*/  FSETP.GEU.AND P4, PT, R10, RZ, PT ;  /* 0x000000ff0a00720b */ /* 0x000fc80003f8e000 */
[----:B------:R-:W-:Y:S02]  /*0ea0*/  FSEL R10, R10, RZ, P4 ;  /* 0x000000ff0a0a7208 */ /* 0x000fe40002000000 */
[----:B----4-:R-:W-:Y:S02]  /*0eb0*/  SEL R25, R18, RZ, P2 ;  /* 0x000000ff12197207 */ /* 0x010fe40001000000 */
[----:B------:R-:W-:-:S03]  /*0ec0*/  SEL R22, R19, RZ, P2 ;  /* 0x000000ff13167207 */ /* 0x000fc60001000000 */
[----:B------:R-:W-:Y:S02]  /*0ed0*/  FADD R16, R16, -R25 ;  /* 0x8000001910107221 */ /* 0x000fe40000000000 */
[----:B------:R-:W-:Y:S02]  /*0ee0*/  FADD R5, R17, -R22 ;  /* 0x8000001611057221 */ /* 0x000fe40000000000 */
[----:B------:R-:W-:Y:S02]  /*0ef0*/  FMUL R3, R3, R16 ;  /* 0x0000001003037220 */ /* 0x000fe40000400000 */
[----:B------:R-:W-:Y:S01]  /*0f00*/  FMUL R2, R2, R5 ;  /* 0x0000000502027220 */ /* 0x000fe20000400000 */
[----:B------:R-:W-:Y:S02]  /*0f10*/  SEL R18, R7, RZ, !P1 ;  /* 0x000000ff07127207 */ /* 0x000fe40004800000 */
[----:B------:R-:W-:Y:S02]  /*0f20*/  SEL R7, R21, RZ, !P1 ;  /* 0x000000ff15077207 */ /* 0x000fe40004800000 */
[----:B------:R-:W-:-:S03]  /*0f30*/  SEL R5, R20, RZ, !P1 ;  /* 0x000000ff14057207 */ /* 0x000fc60004800000 */
[----:B------:R-:W-:Y:S02]  /*0f40*/  FFMA R7, R18, R27, R7 ;  /* 0x0000001b12077223 */ /* 0x000fe40000000007 */
[----:B------:R-:W-:Y:S01]  /*0f50*/  FFMA R41, R6, R41, R5 ;  /* 0x0000002906297223 */ /* 0x000fe20000000005 */
[----:B-----5:R-:W-:Y:S02]  /*0f60*/  SEL R15, R34, RZ, P2 ;  /* 0x000000ff220f7207 */ /* 0x020fe40001000000 */
[----:B------:R-:W-:Y:S02]  /*0f70*/  SEL R38, R38, RZ, P2 ;  /* 0x000000ff26267207 */ /* 0x000fe40001000000 */
[----:B------:R-:W-:Y:S02]  /*0f80*/  SEL R16, R35, RZ, P2 ;  /* 0x000000ff23107207 */ /* 0x000fe40001000000 */
[----:B------:R-:W-:Y:S01]  /*0f90*/  SEL R39, R39, RZ, P2 ;  /* 0x000000ff27277207 */ /* 0x000fe20001000000 */
[----:B------:R-:W-:-:S04]  /*0fa0*/  FFMA R38, R15, R3, R38 ;  /* 0x000000030f267223 */ /* 0x000fc80000000026 */
[----:B------:R-:W-:Y:S01]  /*0fb0*/  FFMA R39, R16, R2, R39 ;  /* 0x0000000210277223 */ /* 0x000fe20000000027 */
[C---:B------:R-:W-:Y:S01]  /*0fc0*/  FSETP.GEU.AND P6, PT, R38.reuse, RZ, PT ;  /* 0x000000ff2600720b */ /* 0x040fe20003fce000 */
[----:B------:R-:W0:Y:S03]  /*0fd0*/  LDC.64 R2, c[0x0][0x2b0] ;  /* 0x0000ac00ff027b82 */ /* 0x000e260000000a00 */
[----:B------:R-:W-:Y:S02]  /*0fe0*/  FSEL R38, R38, RZ, P6 ;  /* 0x000000ff26267208 */ /* 0x000fe40003000000 */
[C---:B------:R-:W-:Y:S02]  /*0ff0*/  FSETP.GEU.AND P6, PT, R4.reuse, RZ, PT ;  /* 0x000000ff0400720b */ /* 0x040fe40003fce000 */
[----:B------:R-:W-:Y:S02]  /*1000*/  FSETP.GEU.AND P5, PT, R39, RZ, PT ;  /* 0x000000ff2700720b */ /* 0x000fe40003fae000 */
[----:B------:R-:W-:-:S02]  /*1010*/  FSEL R11, R4, RZ, P6 ;  /* 0x000000ff040b7208 */ /* 0x000fc40003000000 */
[----:B------:R-:W-:Y:S02]  /*1020*/  FSEL R39, R39, RZ, P5 ;  /* 0x000000ff27277208 */ /* 0x000fe40002800000 */
[----:B------:R-:W-:Y:S02]  /*1030*/  SEL R4, R29, RZ, !P0 ;  /* 0x000000ff1d047207 */ /* 0x000fe40004000000 */
[----:B------:R-:W-:Y:S02]  /*1040*/  @P3 FSEL R10, R38, RZ, P2 ;  /* 0x000000ff260a3208 */ /* 0x000fe40001000000 */
[----:B------:R-:W-:Y:S01]  /*1050*/  @P3 FSEL R11, R39, RZ, P2 ;  /* 0x000000ff270b3208 */ /* 0x000fe20001000000 */
[----:B------:R-:W-:Y:S01]  /*1060*/  FFMA R42, R9, R42, R4 ;  /* 0x0000002a092a7223 */ /* 0x000fe20000000004 */
[----:B------:R-:W-:Y:S02]  /*1070*/  FSETP.GEU.AND P2, PT, R41, RZ, PT ;  /* 0x000000ff2900720b */ /* 0x000fe40003f4e000 */
[----:B------:R-:W-:-:S02]  /*1080*/  FSETP.GEU.AND P3, PT, R7, RZ, PT ;  /* 0x000000ff0700720b */ /* 0x000fc40003f6e000 */
[----:B------:R-:W-:Y:S02]  /*1090*/  @!P1 FSEL R10, R41, RZ, P2 ;  /* 0x000000ff290a9208 */ /* 0x000fe40001000000 */
[----:B------:R-:W-:Y:S02]  /*10a0*/  @!P1 FSEL R11, R7, RZ, P3 ;  /* 0x000000ff070b9208 */ /* 0x000fe40001800000 */
[----:B------:R-:W-:Y:S02]  /*10b0*/  FSETP.GEU.AND P1, PT, R8, RZ, PT ;  /* 0x000000ff0800720b */ /* 0x000fe40003f2e000 */
[----:B------:R-:W-:Y:S01]  /*10c0*/  FSETP.GEU.AND P2, PT, R42, RZ, PT ;  /* 0x000000ff2a00720b */ /* 0x000fe20003f4e000 */
[----:B0-----:R-:W-:Y:S01]  /*10d0*/  IMAD.WIDE R2, R0, 0x4, R2 ;  /* 0x0000000400027825 */ /* 0x001fe200078e0202 */
[----:B------:R-:W-:Y:S02]  /*10e0*/  @!P0 FSEL R10, R8, RZ, P1 ;  /* 0x000000ff080a8208 */ /* 0x000fe40000800000 */
[----:B------:R-:W-:-:S05]  /*10f0*/  @!P0 FSEL R11, R42, RZ, P2 ;  /* 0x000000ff2a0b8208 */ /* 0x000fca0001000000 */
[----:B------:R-:W-:Y:S01]  /*1100*/  STG.E.64 desc[UR4][R2.64], R10 ;  /* 0x0000000a02007986 */ /* 0x000fe2000c101b04 */
[----:B------:R-:W-:Y:S05]  /*1110*/  EXIT ;  /* 0x000000000000794d */ /* 0x000fea0003800000 */
.L_x_0:
[----:B------:R-:W-:-:S00]  /*1120*/  BRA `(.L_x_0) ;  /* 0xfffffffc00fc7947 */ /* 0x000fc0000383ffff */
[----:B------:R-:W-:-:S00]  /*1130*/  NOP ;  /* 0x0000000000007918 */ /* 0x000fc00000000000 */
        /* <DEDUP_REMOVED lines=12> */
.L_x_1:


//--------------------- .nv.global.init           --------------------------
	.section	.nv.global.init,"aw",@progbits
.nv.global.init:
	.type		_$_str,@object
	.size		_$_str,(_$_str_$_2 - _$_str)
_$_str:
        /*0000*/ 	.byte	0x5f, 0x5f, 0x43, 0x55, 0x44, 0x41, 0x5f, 0x46, 0x54, 0x5a, 0x00
	.type		_$_str_$_2,@object
	.size		_$_str_$_2,(.L_1 - _$_str_$_2)
_$_str_$_2:
        /*000b*/ 	.byte	0x5f, 0x5f, 0x43, 0x55, 0x44, 0x41, 0x5f, 0x50, 0x52, 0x45, 0x43, 0x5f, 0x53, 0x51, 0x52, 0x54
        /*001b*/ 	.byte	0x00
.L_1:


//--------------------- .nv.constant0.triton_poi_fused_cat_22 --------------------------
	.section	.nv.constant0.triton_poi_fused_cat_22,"a",@progbits
	.sectionflags	@""
	.align	4
.nv.constant0.triton_poi_fused_cat_22:
	.zero		700
